	.headerflags	@"EF_CUDA_TEXMODE_UNIFIED EF_CUDA_64BIT_ADDRESS EF_CUDA_ACCELERATORS EF_CUDA_SM90 EF_CUDA_VIRTUAL_SM(EF_CUDA_SM90)"
	.elftype	@"ET_EXEC"


//--------------------- .nv.info                  --------------------------
	.section	.nv.info,"",@"SHT_CUDA_INFO"
	.align	4


	//----- nvinfo : EIATTR_REGCOUNT
	.align		4
        /*0000*/ 	.byte	0x04, 0x2f
        /*0002*/ 	.short	(.L_1 - .L_0)
	.align		4
.L_0:
        /*0004*/ 	.word	index@(triton_poi_fused_mul_sigmoid_26)
        /*0008*/ 	.word	0x0000000c


	//----- nvinfo : EIATTR_MIN_STACK_SIZE
	.align		4
.L_1:
        /*000c*/ 	.byte	0x04, 0x12
        /*000e*/ 	.short	(.L_3 - .L_2)
	.align		4
.L_2:
        /*0010*/ 	.word	index@(triton_poi_fused_mul_sigmoid_26)
        /*0014*/ 	.word	0x00000000


	//----- nvinfo : EIATTR_FRAME_SIZE
	.align		4
.L_3:
        /*0018*/ 	.byte	0x04, 0x11
        /*001a*/ 	.short	(.L_5 - .L_4)
	.align		4
.L_4:
        /*001c*/ 	.word	index@(triton_poi_fused_mul_sigmoid_26)
        /*0020*/ 	.word	0x00000000


	//----- nvinfo : EIATTR_MIN_STACK_SIZE
	.align		4
.L_5:
        /*0024*/ 	.byte	0x04, 0x12
        /*0026*/ 	.short	(.L_7 - .L_6)
	.align		4
.L_6:
        /*0028*/ 	.word	index@(triton_poi_fused_mul_sigmoid_26)
        /*002c*/ 	.word	0x00000000
.L_7:


//--------------------- .nv.info.triton_poi_fused_mul_sigmoid_26 --------------------------
	.section	.nv.info.triton_poi_fused_mul_sigmoid_26,"",@"SHT_CUDA_INFO"
	.sectionflags	@""
	.align	4


	//----- nvinfo : EIATTR_CUDA_API_VERSION
	.align		4
        /*0000*/ 	.byte	0x04, 0x37
        /*0002*/ 	.short	(.L_9 - .L_8)
.L_8:
        /*0004*/ 	.word	0x0000007c


	//----- nvinfo : EIATTR_KPARAM_INFO
	.align		4
.L_9:
        /*0008*/ 	.byte	0x04, 0x17
        /*000a*/ 	.short	(.L_11 - .L_10)
.L_10:
        /*000c*/ 	.word	0x00000000
        /*0010*/ 	.short	0x0002
        /*0012*/ 	.short	0x0010
        /*0014*/ 	.byte	0x00, 0xf0, 0x11, 0x00


	//----- nvinfo : EIATTR_KPARAM_INFO
	.align		4
.L_11:
        /*0018*/ 	.byte	0x04, 0x17
        /*001a*/ 	.short	(.L_13 - .L_12)
.L_12:
        /*001c*/ 	.word	0x00000000
        /*0020*/ 	.short	0x0001
        /*0022*/ 	.short	0x0008
        /*0024*/ 	.byte	0x00, 0xf4, 0x21, 0x00


	//----- nvinfo : EIATTR_KPARAM_INFO
	.align		4
.L_13:
        /*0028*/ 	.byte	0x04, 0x17
        /*002a*/ 	.short	(.L_15 - .L_14)
.L_14:
        /*002c*/ 	.word	0x00000000
        /*0030*/ 	.short	0x0000
        /*0032*/ 	.short	0x0000
        /*0034*/ 	.byte	0x00, 0xf4, 0x21, 0x00


	//----- nvinfo : EIATTR_SPARSE_MMA_MASK
	.align		4
.L_15:
        /*0038*/ 	.byte	0x03, 0x50
        /*003a*/ 	.short	0x0000


	//----- nvinfo : EIATTR_MAXREG_COUNT
	.align		4
        /*003c*/ 	.byte	0x03, 0x1b
        /*003e*/ 	.short	0x00ff


	//----- nvinfo : EIATTR_EXIT_INSTR_OFFSETS
	.align		4
        /*0040*/ 	.byte	0x04, 0x1c
        /*0042*/ 	.short	(.L_17 - .L_16)


	//   ....[0]....
.L_16:
        /*0044*/ 	.word	0x00000310


	//----- nvinfo : EIATTR_REQNTID
	.align		4
.L_17:
        /*0048*/ 	.byte	0x04, 0x10
        /*004a*/ 	.short	(.L_19 - .L_18)
.L_18:
        /*004c*/ 	.word	0x00000080
        /*0050*/ 	.word	0x00000001
        /*0054*/ 	.word	0x00000001


	//----- nvinfo : EIATTR_CBANK_PARAM_SIZE
	.align		4
.L_19:
        /*0058*/ 	.byte	0x03, 0x19
        /*005a*/ 	.short	0x0014


	//----- nvinfo : EIATTR_PARAM_CBANK
	.align		4
        /*005c*/ 	.byte	0x04, 0x0a
        /*005e*/ 	.short	(.L_21 - .L_20)
	.align		4
.L_20:
        /*0060*/ 	.word	index@(.nv.constant0.triton_poi_fused_mul_sigmoid_26)
        /*0064*/ 	.short	0x0210
        /*0066*/ 	.short	0x0014


	//----- nvinfo : EIATTR_SW_WAR
	.align		4
.L_21:
        /*0068*/ 	.byte	0x04, 0x36
        /*006a*/ 	.short	(.L_23 - .L_22)
.L_22:
        /*006c*/ 	.word	0x00000008
.L_23:


//--------------------- .nv.callgraph             --------------------------
	.section	.nv.callgraph,"",@"SHT_CUDA_CALLGRAPH"
	.align	4
	.sectionentsize	8
	.align		4
        /*0000*/ 	.word	0x00000000
	.align		4
        /*0004*/ 	.word	0xffffffff
	.align		4
        /*0008*/ 	.word	0x00000000
	.align		4
        /*000c*/ 	.word	0xfffffffe
	.align		4
        /*0010*/ 	.word	0x00000000
	.align		4
        /*0014*/ 	.word	0xfffffffd
	.align		4
        /*0018*/ 	.word	0x00000000
	.align		4
        /*001c*/ 	.word	0xfffffffc


//--------------------- .text.triton_poi_fused_mul_sigmoid_26 --------------------------
	.section	.text.triton_poi_fused_mul_sigmoid_26,"ax",@progbits
	.align	128
        .global         triton_poi_fused_mul_sigmoid_26
        .type           triton_poi_fused_mul_sigmoid_26,@function
        .size           triton_poi_fused_mul_sigmoid_26,(.L_x_1 - triton_poi_fused_mul_sigmoid_26)
        .other          triton_poi_fused_mul_sigmoid_26,@"STO_CUDA_ENTRY STV_DEFAULT"
triton_poi_fused_mul_sigmoid_26:
.text.triton_poi_fused_mul_sigmoid_26:
[----:B------:R-:W-:Y:S01]  /*0000*/  LDC R1, c[0x0][0x28] ;  /* 0x00000a00ff017b82 */ /* 0x000fe20000000800 */
[----:B------:R-:W1:Y:S01]  /*0010*/  S2R R0, SR_TID.X ;  /* 0x0000000000007919 */ /* 0x000e620000002100 */
[----:B------:R-:W-:Y:S01]  /*0020*/  ULDC.64 UR4, c[0x0][0x208] ;  /* 0x0000820000047ab9 */ /* 0x000fe20000000a00 */
[----:B------:R-:W2:Y:S01]  /*0030*/  S2R R3, SR_CTAID.X ;  /* 0x0000000000037919 */ /* 0x000ea20000002500 */
[----:B-1----:R-:W-:-:S04]  /*0040*/  SHF.L.U32 R0, R0, 0x1, RZ ;  /* 0x0000000100007819 */ /* 0x002fc800000006ff */
[----:B------:R-:W-:-:S04]  /*0050*/  LOP3.LUT R0, R0, 0xfe, RZ, 0xc0, !PT ;  /* 0x000000fe00007812 */ /* 0x000fc800078ec0ff */
[----:B--2---:R-:W-:Y:S02]  /*0060*/  LEA R0, R3, R0, 0x8 ;  /* 0x0000000003007211 */ /* 0x004fe400078e40ff */
[----:B------:R-:W1:Y:S02]  /*0070*/  LDC.64 R2, c[0x0][0x210] ;  /* 0x00008400ff027b82 */ /* 0x000e640000000a00 */
[----:B------:R-:W-:-:S04]  /*0080*/  SHF.R.S32.HI R5, RZ, 0x1f, R0 ;  /* 0x0000001fff057819 */ /* 0x000fc80000011400 */
[----:B------:R-:W-:-:S04]  /*0090*/  LEA.HI R5, R5, R0, RZ, 0x8 ;  /* 0x0000000005057211 */ /* 0x000fc800078f40ff */
[C---:B------:R-:W-:Y:S02]  /*00a0*/  SHF.L.U32 R4, R5.reuse, 0x1, RZ ;  /* 0x0000000105047819 */ /* 0x040fe400000006ff */
[----:B------:R-:W-:Y:S02]  /*00b0*/  LOP3.LUT R5, R5, 0xffffff00, RZ, 0xc0, !PT ;  /* 0xffffff0005057812 */ /* 0x000fe400078ec0ff */
[----:B------:R-:W-:-:S04]  /*00c0*/  LOP3.LUT R4, R4, 0xfffffe00, RZ, 0xc0, !PT ;  /* 0xfffffe0004047812 */ /* 0x000fc800078ec0ff */
[----:B------:R-:W-:-:S04]  /*00d0*/  IADD3 R7, R4, R0, -R5 ;  /* 0x0000000004077210 */ /* 0x000fc80007ffe805 */
[----:B------:R-:W-:-:S05]  /*00e0*/  IADD3 R5, R7, 0x100, RZ ;  /* 0x0000010007057810 */ /* 0x000fca0007ffe0ff */
[----:B-1----:R-:W-:-:S06]  /*00f0*/  IMAD.WIDE R4, R5, 0x4, R2 ;  /* 0x0000000405047825 */ /* 0x002fcc00078e0202 */
[----:B------:R-:W2:Y:S01]  /*0100*/  LDG.E.64 R4, desc[UR4][R4.64] ;  /* 0x0000000404047981 */ /* 0x000ea2000c1e1b00 */
[----:B------:R-:W-:-:S06]  /*0110*/  IMAD.WIDE R2, R7, 0x4, R2 ;  /* 0x0000000407027825 */ /* 0x000fcc00078e0202 */
[----:B------:R-:W3:Y:S01]  /*0120*/  LDG.E.64 R2, desc[UR4][R2.64] ;  /* 0x0000000402027981 */ /* 0x000ee2000c1e1b00 */
[----:B--2---:R-:W-:-:S04]  /*0130*/  FADD R6, RZ, -R4 ;  /* 0x80000004ff067221 */ /* 0x004fc80000000000 */
[----:B------:R-:W-:Y:S01]  /*0140*/  FMUL R7, R6, 1.4426950216293334961 ;  /* 0x3fb8aa3b06077820 */ /* 0x000fe20000400000 */
[----:B------:R-:W-:-:S04]  /*0150*/  FADD R6, RZ, -R5 ;  /* 0x80000005ff067221 */ /* 0x000fc80000000000 */
[----:B------:R-:W-:Y:S01]  /*0160*/  FMUL R8, R6, 1.4426950216293334961 ;  /* 0x3fb8aa3b06087820 */ /* 0x000fe20000400000 */
[----:B------:R-:W-:-:S04]  /*0170*/  FSETP.GEU.AND P0, PT, R7, -126, PT ;  /* 0xc2fc00000700780b */ /* 0x000fc80003f0e000 */
[----:B------:R-:W-:-:S09]  /*0180*/  FSETP.GEU.AND P1, PT, R8, -126, PT ;  /* 0xc2fc00000800780b */ /* 0x000fd20003f2e000 */
[----:B------:R-:W-:-:S04]  /*0190*/  @!P0 FMUL R7, R7, 0.5 ;  /* 0x3f00000007078820 */ /* 0x000fc80000400000 */
[----:B------:R-:W-:Y:S01]  /*01a0*/  @!P1 FMUL R8, R8, 0.5 ;  /* 0x3f00000008089820 */ /* 0x000fe20000400000 */
[----:B------:R-:W1:Y:S08]  /*01b0*/  MUFU.EX2 R6, R7 ;  /* 0x0000000700067308 */ /* 0x000e700000000800 */
[----:B------:R2:W4:Y:S01]  /*01c0*/  MUFU.EX2 R4, R8 ;  /* 0x0000000800047308 */ /* 0x0005220000000800 */
[----:B-1----:R-:W-:Y:S01]  /*01d0*/  @!P0 FMUL R6, R6, R6 ;  /* 0x0000000606068220 */ /* 0x002fe20000400000 */
[----:B--2---:R-:W-:-:S03]  /*01e0*/  HFMA2.MMA R8, -RZ, RZ, 1.625, 0 ;  /* 0x3e800000ff087435 */ /* 0x004fc600000001ff */
[----:B------:R-:W-:Y:S01]  /*01f0*/  FADD R6, R6, 1 ;  /* 0x3f80000006067421 */ /* 0x000fe20000000000 */
[----:B----4-:R-:W-:-:S04]  /*0200*/  @!P1 FMUL R4, R4, R4 ;  /* 0x0000000404049220 */ /* 0x010fc80000400000 */
[----:B------:R-:W-:Y:S01]  /*0210*/  FSETP.GT.AND P0, PT, R6, 8.50705917302346158658e+37, PT ;  /* 0x7e8000000600780b */ /* 0x000fe20003f04000 */
[----:B------:R-:W-:-:S03]  /*0220*/  FADD R9, R4, 1 ;  /* 0x3f80000004097421 */ /* 0x000fc60000000000 */
[----:B------:R-:W-:Y:S01]  /*0230*/  FSEL R7, R8, 1, P0 ;  /* 0x3f80000008077808 */ /* 0x000fe20000000000 */
[----:B------:R-:W1:Y:S01]  /*0240*/  LDC.64 R4, c[0x0][0x218] ;  /* 0x00008600ff047b82 */ /* 0x000e620000000a00 */
[----:B------:R-:W-:-:S04]  /*0250*/  FSETP.GT.AND P1, PT, R9, 8.50705917302346158658e+37, PT ;  /* 0x7e8000000900780b */ /* 0x000fc80003f24000 */
[----:B------:R-:W-:-:S03]  /*0260*/  FSEL R8, R8, 1, P1 ;  /* 0x3f80000008087808 */ /* 0x000fc60000800000 */
[----:B------:R-:W-:-:S06]  /*0270*/  @P0 FMUL R6, R6, 0.25 ;  /* 0x3e80000006060820 */ /* 0x000fcc0000400000 */
[----:B------:R-:W2:Y:S01]  /*0280*/  MUFU.RCP R6, R6 ;  /* 0x0000000600067308 */ /* 0x000ea20000001000 */
[----:B------:R-:W-:-:S07]  /*0290*/  @P1 FMUL R9, R9, 0.25 ;  /* 0x3e80000009091820 */ /* 0x000fce0000400000 */
[----:B------:R-:W4:Y:S01]  /*02a0*/  MUFU.RCP R9, R9 ;  /* 0x0000000900097308 */ /* 0x000f220000001000 */
[----:B-1----:R-:W-:-:S04]  /*02b0*/  IMAD.WIDE R4, R0, 0x4, R4 ;  /* 0x0000000400047825 */ /* 0x002fc800078e0204 */
[----:B--2---:R-:W-:-:S04]  /*02c0*/  FMUL R7, R6, R7 ;  /* 0x0000000706077220 */ /* 0x004fc80000400000 */
[----:B---3--:R-:W-:Y:S01]  /*02d0*/  FMUL R2, R2, R7 ;  /* 0x0000000702027220 */ /* 0x008fe20000400000 */
[----:B----4-:R-:W-:-:S04]  /*02e0*/  FMUL R8, R9, R8 ;  /* 0x0000000809087220 */ /* 0x010fc80000400000 */
[----:B------:R-:W-:-:S05]  /*02f0*/  FMUL R3, R3, R8 ;  /* 0x0000000803037220 */ /* 0x000fca0000400000 */
[----:B------:R-:W-:Y:S01]  /*0300*/  STG.E.64 desc[UR4][R4.64], R2 ;  /* 0x0000000204007986 */ /* 0x000fe2000c101b04 */
[----:B------:R-:W-:Y:S05]  /*0310*/  EXIT ;  /* 0x000000000000794d */ /* 0x000fea0003800000 */
.L_x_0:
[----:B------:R-:W-:-:S00]  /*0320*/  BRA `(.L_x_0) ;  /* 0xfffffffc00fc7947 */ /* 0x000fc0000383ffff */
[----:B------:R-:W-:-:S00]  /*0330*/  NOP ;  /* 0x0000000000007918 */ /* 0x000fc00000000000 */
        /* <DEDUP_REMOVED lines=12> */
.L_x_1:


//--------------------- .nv.constant0.triton_poi_fused_mul_sigmoid_26 --------------------------
	.section	.nv.constant0.triton_poi_fused_mul_sigmoid_26,"a",@progbits
	.sectionflags	@""
	.align	4
.nv.constant0.triton_poi_fused_mul_sigmoid_26:
	.zero		548
